	.headerflags	@"EF_CUDA_TEXMODE_UNIFIED EF_CUDA_64BIT_ADDRESS EF_CUDA_ACCELERATORS EF_CUDA_SM90 EF_CUDA_VIRTUAL_SM(EF_CUDA_SM90)"
	.elftype	@"ET_EXEC"


//--------------------- .nv.info                  --------------------------
	.section	.nv.info,"",@"SHT_CUDA_INFO"
	.align	4


	//----- nvinfo : EIATTR_REGCOUNT
	.align		4
        /*0000*/ 	.byte	0x04, 0x2f
        /*0002*/ 	.short	(.L_1 - .L_0)
	.align		4
.L_0:
        /*0004*/ 	.word	index@(triton_poi_fused_clone_3)
        /*0008*/ 	.word	0x0000000e


	//----- nvinfo : EIATTR_MIN_STACK_SIZE
	.align		4
.L_1:
        /*000c*/ 	.byte	0x04, 0x12
        /*000e*/ 	.short	(.L_3 - .L_2)
	.align		4
.L_2:
        /*0010*/ 	.word	index@(triton_poi_fused_clone_3)
        /*0014*/ 	.word	0x00000000


	//----- nvinfo : EIATTR_FRAME_SIZE
	.align		4
.L_3:
        /*0018*/ 	.byte	0x04, 0x11
        /*001a*/ 	.short	(.L_5 - .L_4)
	.align		4
.L_4:
        /*001c*/ 	.word	index@(triton_poi_fused_clone_3)
        /*0020*/ 	.word	0x00000000


	//----- nvinfo : EIATTR_MIN_STACK_SIZE
	.align		4
.L_5:
        /*0024*/ 	.byte	0x04, 0x12
        /*0026*/ 	.short	(.L_7 - .L_6)
	.align		4
.L_6:
        /*0028*/ 	.word	index@(triton_poi_fused_clone_3)
        /*002c*/ 	.word	0x00000000
.L_7:


//--------------------- .nv.info.triton_poi_fused_clone_3 --------------------------
	.section	.nv.info.triton_poi_fused_clone_3,"",@"SHT_CUDA_INFO"
	.sectionflags	@""
	.align	4


	//----- nvinfo : EIATTR_CUDA_API_VERSION
	.align		4
        /*0000*/ 	.byte	0x04, 0x37
        /*0002*/ 	.short	(.L_9 - .L_8)
.L_8:
        /*0004*/ 	.word	0x0000007c


	//----- nvinfo : EIATTR_KPARAM_INFO
	.align		4
.L_9:
        /*0008*/ 	.byte	0x04, 0x17
        /*000a*/ 	.short	(.L_11 - .L_10)
.L_10:
        /*000c*/ 	.word	0x00000000
        /*0010*/ 	.short	0x0002
        /*0012*/ 	.short	0x0010
        /*0014*/ 	.byte	0x00, 0xf0, 0x11, 0x00


	//----- nvinfo : EIATTR_KPARAM_INFO
	.align		4
.L_11:
        /*0018*/ 	.byte	0x04, 0x17
        /*001a*/ 	.short	(.L_13 - .L_12)
.L_12:
        /*001c*/ 	.word	0x00000000
        /*0020*/ 	.short	0x0001
        /*0022*/ 	.short	0x0008
        /*0024*/ 	.byte	0x00, 0xf4, 0x21, 0x00


	//----- nvinfo : EIATTR_KPARAM_INFO
	.align		4
.L_13:
        /*0028*/ 	.byte	0x04, 0x17
        /*002a*/ 	.short	(.L_15 - .L_14)
.L_14:
        /*002c*/ 	.word	0x00000000
        /*0030*/ 	.short	0x0000
        /*0032*/ 	.short	0x0000
        /*0034*/ 	.byte	0x00, 0xf4, 0x21, 0x00


	//----- nvinfo : EIATTR_SPARSE_MMA_MASK
	.align		4
.L_15:
        /*0038*/ 	.byte	0x03, 0x50
        /*003a*/ 	.short	0x0000


	//----- nvinfo : EIATTR_MAXREG_COUNT
	.align		4
        /*003c*/ 	.byte	0x03, 0x1b
        /*003e*/ 	.short	0x00ff


	//----- nvinfo : EIATTR_EXIT_INSTR_OFFSETS
	.align		4
        /*0040*/ 	.byte	0x04, 0x1c
        /*0042*/ 	.short	(.L_17 - .L_16)


	//   ....[0]....
.L_16:
        /*0044*/ 	.word	0x000001f0


	//   ....[1]....
        /*0048*/ 	.word	0x00000210


	//----- nvinfo : EIATTR_REQNTID
	.align		4
.L_17:
        /*004c*/ 	.byte	0x04, 0x10
        /*004e*/ 	.short	(.L_19 - .L_18)
.L_18:
        /*0050*/ 	.word	0x00000020
        /*0054*/ 	.word	0x00000001
        /*0058*/ 	.word	0x00000001


	//----- nvinfo : EIATTR_CRS_STACK_SIZE
	.align		4
.L_19:
        /*005c*/ 	.byte	0x04, 0x1e
        /*005e*/ 	.short	(.L_21 - .L_20)
.L_20:
        /*0060*/ 	.word	0x00000000


	//----- nvinfo : EIATTR_CBANK_PARAM_SIZE
	.align		4
.L_21:
        /*0064*/ 	.byte	0x03, 0x19
        /*0066*/ 	.short	0x0014


	//----- nvinfo : EIATTR_PARAM_CBANK
	.align		4
        /*0068*/ 	.byte	0x04, 0x0a
        /*006a*/ 	.short	(.L_23 - .L_22)
	.align		4
.L_22:
        /*006c*/ 	.word	index@(.nv.constant0.triton_poi_fused_clone_3)
        /*0070*/ 	.short	0x0210
        /*0072*/ 	.short	0x0014


	//----- nvinfo : EIATTR_SW_WAR
	.align		4
.L_23:
        /*0074*/ 	.byte	0x04, 0x36
        /*0076*/ 	.short	(.L_25 - .L_24)
.L_24:
        /*0078*/ 	.word	0x00000008
.L_25:


//--------------------- .nv.callgraph             --------------------------
	.section	.nv.callgraph,"",@"SHT_CUDA_CALLGRAPH"
	.align	4
	.sectionentsize	8
	.align		4
        /*0000*/ 	.word	0x00000000
	.align		4
        /*0004*/ 	.word	0xffffffff
	.align		4
        /*0008*/ 	.word	0x00000000
	.align		4
        /*000c*/ 	.word	0xfffffffe
	.align		4
        /*0010*/ 	.word	0x00000000
	.align		4
        /*0014*/ 	.word	0xfffffffd
	.align		4
        /*0018*/ 	.word	0x00000000
	.align		4
        /*001c*/ 	.word	0xfffffffc


//--------------------- .text.triton_poi_fused_clone_3 --------------------------
	.section	.text.triton_poi_fused_clone_3,"ax",@progbits
	.align	128
        .global         triton_poi_fused_clone_3
        .type           triton_poi_fused_clone_3,@function
        .size           triton_poi_fused_clone_3,(.L_x_3 - triton_poi_fused_clone_3)
        .other          triton_poi_fused_clone_3,@"STO_CUDA_ENTRY STV_DEFAULT"
triton_poi_fused_clone_3:
.text.triton_poi_fused_clone_3:
[----:B------:R-:W0:Y:S02]  /*0000*/  LDC R1, c[0x0][0x28] ;  /* 0x00000a00ff017b82 */ /* 0x000e240000000800 */
[----:B------:R-:W1:Y:S01]  /*0010*/  S2R R0, SR_TID.X ;  /* 0x0000000000007919 */ /* 0x000e620000002100 */
[----:B------:R-:W2:Y:S01]  /*0020*/  LDC.64 R4, c[0x0][0x218] ;  /* 0x00008600ff047b82 */ /* 0x000ea20000000a00 */
[----:B------:R-:W-:Y:S01]  /*0030*/  ULDC.64 UR4, c[0x0][0x208] ;  /* 0x0000820000047ab9 */ /* 0x000fe20000000a00 */
[----:B------:R-:W-:Y:S01]  /*0040*/  BSSY B0, `(.L_x_0) ;  /* 0x000001a000007945 */ /* 0x000fe20003800000 */
[----:B------:R-:W3:Y:S01]  /*0050*/  S2R R3, SR_CTAID.X ;  /* 0x0000000000037919 */ /* 0x000ee20000002500 */
[----:B-1----:R-:W-:Y:S01]  /*0060*/  IMAD.SHL.U32 R0, R0, 0x2, RZ ;  /* 0x0000000200007824 */ /* 0x002fe200078e00ff */
[----:B---3--:R-:W-:-:S04]  /*0070*/  SHF.R.S32.HI R8, RZ, 0x19, R3 ;  /* 0x00000019ff087819 */ /* 0x008fc80000011403 */
[----:B------:R-:W-:Y:S02]  /*0080*/  LOP3.LUT R0, R0, 0x3e, RZ, 0xc0, !PT ;  /* 0x0000003e00007812 */ /* 0x000fe400078ec0ff */
[----:B------:R-:W-:-:S03]  /*0090*/  SGXT R8, R8, 0x1 ;  /* 0x000000010808781a */ /* 0x000fc60000000200 */
[----:B------:R-:W-:Y:S02]  /*00a0*/  IMAD R7, R3, 0x40, R0 ;  /* 0x0000004003077824 */ /* 0x000fe400078e0200 */
[----:B------:R-:W1:Y:S02]  /*00b0*/  LDC.64 R2, c[0x0][0x210] ;  /* 0x00008400ff027b82 */ /* 0x000e640000000a00 */
[C---:B--2---:R-:W-:Y:S01]  /*00c0*/  IMAD.WIDE R4, R7.reuse, 0x4, R4 ;  /* 0x0000000407047825 */ /* 0x044fe200078e0204 */
[----:B------:R-:W-:Y:S02]  /*00d0*/  SHF.R.S32.HI R0, RZ, 0x1f, R7 ;  /* 0x0000001fff007819 */ /* 0x000fe40000011407 */
[-C--:B------:R-:W-:Y:S02]  /*00e0*/  LEA.HI R9, R8, R7.reuse, RZ, 0x4 ;  /* 0x0000000708097211 */ /* 0x080fe400078f20ff */
[----:B------:R-:W-:Y:S02]  /*00f0*/  LEA.HI R0, R0, R7, RZ, 0x2 ;  /* 0x0000000700007211 */ /* 0x000fe400078f10ff */
[----:B------:R-:W-:-:S02]  /*0100*/  ISETP.GE.AND P0, PT, R7, 0x40, PT ;  /* 0x000000400700780c */ /* 0x000fc40003f06270 */
[----:B------:R-:W-:Y:S02]  /*0110*/  SHF.R.S32.HI R6, RZ, 0x2, R0 ;  /* 0x00000002ff067819 */ /* 0x000fe40000011400 */
[----:B------:R-:W-:Y:S02]  /*0120*/  LOP3.LUT R0, R0, 0xfffffffc, RZ, 0xc0, !PT ;  /* 0xfffffffc00007812 */ /* 0x000fe400078ec0ff */
[----:B------:R-:W-:Y:S02]  /*0130*/  LEA.HI R8, R6, R6, RZ, 0x2 ;  /* 0x0000000606087211 */ /* 0x000fe400078f10ff */
[----:B------:R-:W-:Y:S01]  /*0140*/  SHF.R.S32.HI R11, RZ, 0x4, R9 ;  /* 0x00000004ff0b7819 */ /* 0x000fe20000011409 */
[----:B------:R-:W-:Y:S01]  /*0150*/  IMAD.IADD R0, R7, 0x1, -R0 ;  /* 0x0000000107007824 */ /* 0x000fe200078e0a00 */
[----:B------:R-:W-:-:S03]  /*0160*/  LOP3.LUT R9, R8, 0xffffffc, RZ, 0xc0, !PT ;  /* 0x0ffffffc08097812 */ /* 0x000fc600078ec0ff */
[----:B------:R-:W-:Y:S02]  /*0170*/  IMAD R0, R11, 0x4, R0 ;  /* 0x000000040b007824 */ /* 0x000fe400078e0200 */
[----:B------:R-:W-:Y:S01]  /*0180*/  IMAD.IADD R9, R6, 0x1, -R9 ;  /* 0x0000000106097824 */ /* 0x000fe200078e0a09 */
[----:B------:R-:W-:-:S03]  /*0190*/  CS2R R6, SRZ ;  /* 0x0000000000067805 */ /* 0x000fc6000001ff00 */
[----:B------:R-:W-:-:S04]  /*01a0*/  IMAD R9, R9, 0x10, R0 ;  /* 0x0000001009097824 */ /* 0x000fc800078e0200 */
[----:B-1----:R-:W-:Y:S01]  /*01b0*/  IMAD.WIDE R2, R9, 0x4, R2 ;  /* 0x0000000409027825 */ /* 0x002fe200078e0202 */
[----:B------:R-:W-:Y:S06]  /*01c0*/  @P0 BRA `(.L_x_1) ;  /* 0x0000000000040947 */ /* 0x000fec0003800000 */
[----:B------:R1:W5:Y:S02]  /*01d0*/  LDG.E.64 R6, desc[UR4][R2.64] ;  /* 0x0000000402067981 */ /* 0x000364000c1e1b00 */
.L_x_1:
[----:B------:R-:W-:Y:S05]  /*01e0*/  BSYNC B0 ;  /* 0x0000000000007941 */ /* 0x000fea0003800000 */
.L_x_0:
[----:B------:R-:W-:Y:S05]  /*01f0*/  @P0 EXIT ;  /* 0x000000000000094d */ /* 0x000fea0003800000 */
[----:B-----5:R-:W-:Y:S01]  /*0200*/  STG.E.64 desc[UR4][R4.64], R6 ;  /* 0x0000000604007986 */ /* 0x020fe2000c101b04 */
[----:B------:R-:W-:Y:S05]  /*0210*/  EXIT ;  /* 0x000000000000794d */ /* 0x000fea0003800000 */
.L_x_2:
[----:B------:R-:W-:-:S00]  /*0220*/  BRA `(.L_x_2) ;  /* 0xfffffffc00fc7947 */ /* 0x000fc0000383ffff */
[----:B------:R-:W-:-:S00]  /*0230*/  NOP ;  /* 0x0000000000007918 */ /* 0x000fc00000000000 */
        /* <DEDUP_REMOVED lines=12> */
.L_x_3:


//--------------------- .nv.constant0.triton_poi_fused_clone_3 --------------------------
	.section	.nv.constant0.triton_poi_fused_clone_3,"a",@progbits
	.sectionflags	@""
	.align	4
.nv.constant0.triton_poi_fused_clone_3:
	.zero		548
